//
// Generated by NVIDIA NVVM Compiler
//
// Compiler Build ID: CL-36424714
// Cuda compilation tools, release 13.0, V13.0.88
// Based on NVVM 20.0.0
//

.version 9.0
.target sm_100
.address_size 64

	// .globl	_Z19FusedBaisAddVecSmemILi10E30MaskScaleAndElemwiseAddFunctorIfEfEvT0_PT1_S4_S4_ii

.visible .entry _Z19FusedBaisAddVecSmemILi10E30MaskScaleAndElemwiseAddFunctorIfEfEvT0_PT1_S4_S4_ii(
	.param .align 8 .b8 _Z19FusedBaisAddVecSmemILi10E30MaskScaleAndElemwiseAddFunctorIfEfEvT0_PT1_S4_S4_ii_param_0[24],
	.param .u64 .ptr .align 1 _Z19FusedBaisAddVecSmemILi10E30MaskScaleAndElemwiseAddFunctorIfEfEvT0_PT1_S4_S4_ii_param_1,
	.param .u64 .ptr .align 1 _Z19FusedBaisAddVecSmemILi10E30MaskScaleAndElemwiseAddFunctorIfEfEvT0_PT1_S4_S4_ii_param_2,
	.param .u64 .ptr .align 1 _Z19FusedBaisAddVecSmemILi10E30MaskScaleAndElemwiseAddFunctorIfEfEvT0_PT1_S4_S4_ii_param_3,
	.param .u32 _Z19FusedBaisAddVecSmemILi10E30MaskScaleAndElemwiseAddFunctorIfEfEvT0_PT1_S4_S4_ii_param_4,
	.param .u32 _Z19FusedBaisAddVecSmemILi10E30MaskScaleAndElemwiseAddFunctorIfEfEvT0_PT1_S4_S4_ii_param_5
)
{
	.reg .pred 	%p<7>;
	.reg .b16 	%rs<5>;
	.reg .b32 	%r<24>;
	.reg .b32 	%f<30>;
	.reg .b64 	%rd<26>;

	ld.param.u64 	%rd1, [_Z19FusedBaisAddVecSmemILi10E30MaskScaleAndElemwiseAddFunctorIfEfEvT0_PT1_S4_S4_ii_param_0];
	ld.param.u64 	%rd2, [_Z19FusedBaisAddVecSmemILi10E30MaskScaleAndElemwiseAddFunctorIfEfEvT0_PT1_S4_S4_ii_param_0+8];
	ld.param.f32 	%f1, [_Z19FusedBaisAddVecSmemILi10E30MaskScaleAndElemwiseAddFunctorIfEfEvT0_PT1_S4_S4_ii_param_0+16];
	ld.param.u64 	%rd8, [_Z19FusedBaisAddVecSmemILi10E30MaskScaleAndElemwiseAddFunctorIfEfEvT0_PT1_S4_S4_ii_param_1];
	ld.param.u64 	%rd9, [_Z19FusedBaisAddVecSmemILi10E30MaskScaleAndElemwiseAddFunctorIfEfEvT0_PT1_S4_S4_ii_param_2];
	ld.param.u64 	%rd10, [_Z19FusedBaisAddVecSmemILi10E30MaskScaleAndElemwiseAddFunctorIfEfEvT0_PT1_S4_S4_ii_param_3];
	ld.param.u32 	%r8, [_Z19FusedBaisAddVecSmemILi10E30MaskScaleAndElemwiseAddFunctorIfEfEvT0_PT1_S4_S4_ii_param_4];
	ld.param.u32 	%r7, [_Z19FusedBaisAddVecSmemILi10E30MaskScaleAndElemwiseAddFunctorIfEfEvT0_PT1_S4_S4_ii_param_5];
	mov.u32 	%r9, %tid.x;
	mov.u32 	%r10, %ctaid.x;
	mov.u32 	%r1, %ntid.x;
	mad.lo.s32 	%r23, %r10, %r1, %r9;
	shr.s32 	%r11, %r8, 31;
	shr.u32 	%r12, %r11, 30;
	add.s32 	%r13, %r8, %r12;
	shr.s32 	%r3, %r13, 2;
	setp.ge.s32 	%p1, %r23, %r3;
	@%p1 bra 	$L__BB0_3;
	cvta.to.global.u64 	%rd3, %rd10;
	mov.u32 	%r14, %nctaid.x;
	mul.lo.s32 	%r4, %r14, %r1;
	cvta.to.global.u64 	%rd4, %rd2;
	cvta.to.global.u64 	%rd5, %rd1;
	cvta.to.global.u64 	%rd6, %rd8;
	cvta.to.global.u64 	%rd7, %rd9;
$L__BB0_2:
	mul.wide.s32 	%rd11, %r23, 16;
	add.s64 	%rd12, %rd6, %rd11;
	ld.global.v4.f32 	{%f2, %f3, %f4, %f5}, [%rd12];
	shl.b32 	%r15, %r23, 2;
	rem.s32 	%r16, %r15, %r7;
	mul.wide.s32 	%rd13, %r16, 4;
	add.s64 	%rd14, %rd3, %rd13;
	ld.global.f32 	%f6, [%rd14];
	add.f32 	%f7, %f2, %f6;
	cvt.s64.s32 	%rd15, %r15;
	add.s64 	%rd16, %rd5, %rd15;
	ld.global.u8 	%rs1, [%rd16];
	setp.ne.s16 	%p2, %rs1, 0;
	selp.f32 	%f8, 0f3F800000, 0f00000000, %p2;
	mul.f32 	%f9, %f1, %f8;
	mul.wide.s32 	%rd17, %r15, 4;
	add.s64 	%rd18, %rd4, %rd17;
	ld.global.f32 	%f10, [%rd18];
	fma.rn.f32 	%f11, %f7, %f9, %f10;
	add.s64 	%rd19, %rd7, %rd11;
	st.global.f32 	[%rd19], %f11;
	or.b32  	%r17, %r15, 1;
	rem.s32 	%r18, %r17, %r7;
	mul.wide.s32 	%rd20, %r18, 4;
	add.s64 	%rd21, %rd3, %rd20;
	ld.global.f32 	%f12, [%rd21];
	add.f32 	%f13, %f3, %f12;
	ld.global.u8 	%rs2, [%rd16+1];
	setp.ne.s16 	%p3, %rs2, 0;
	selp.f32 	%f14, 0f3F800000, 0f00000000, %p3;
	mul.f32 	%f15, %f1, %f14;
	ld.global.f32 	%f16, [%rd18+4];
	fma.rn.f32 	%f17, %f13, %f15, %f16;
	st.global.f32 	[%rd19+4], %f17;
	or.b32  	%r19, %r15, 2;
	rem.s32 	%r20, %r19, %r7;
	mul.wide.s32 	%rd22, %r20, 4;
	add.s64 	%rd23, %rd3, %rd22;
	ld.global.f32 	%f18, [%rd23];
	add.f32 	%f19, %f4, %f18;
	ld.global.u8 	%rs3, [%rd16+2];
	setp.ne.s16 	%p4, %rs3, 0;
	selp.f32 	%f20, 0f3F800000, 0f00000000, %p4;
	mul.f32 	%f21, %f1, %f20;
	ld.global.f32 	%f22, [%rd18+8];
	fma.rn.f32 	%f23, %f19, %f21, %f22;
	st.global.f32 	[%rd19+8], %f23;
	or.b32  	%r21, %r15, 3;
	rem.s32 	%r22, %r21, %r7;
	mul.wide.s32 	%rd24, %r22, 4;
	add.s64 	%rd25, %rd3, %rd24;
	ld.global.f32 	%f24, [%rd25];
	add.f32 	%f25, %f5, %f24;
	ld.global.u8 	%rs4, [%rd16+3];
	setp.ne.s16 	%p5, %rs4, 0;
	selp.f32 	%f26, 0f3F800000, 0f00000000, %p5;
	mul.f32 	%f27, %f1, %f26;
	ld.global.f32 	%f28, [%rd18+12];
	fma.rn.f32 	%f29, %f25, %f27, %f28;
	st.global.f32 	[%rd19+12], %f29;
	add.s32 	%r23, %r23, %r4;
	setp.lt.s32 	%p6, %r23, %r3;
	@%p6 bra 	$L__BB0_2;
$L__BB0_3:
	ret;

}


// ===== COMPILED SASS (sm_100) =====

	.target	sm_100

	.elftype	@"ET_EXEC"


//--------------------- .note.nv.tkinfo           --------------------------
	.section	.note.nv.tkinfo,"",@"SHT_NOTE"
	.sectionflags	@"SHF_NOTE_NV_TKINFO"
	.tkinfo
        /*0018*/ 	.word	0x00000002
        /*0030*/ 	.string	""
        /*0030*/ 	.string	"ptxas"
        /*0030*/ 	.string	"Cuda compilation tools, release 13.0, V13.0.88"
        /*0030*/ 	.string	"Build cuda_13.0.r13.0/compiler.36424714_0"
        /*0030*/ 	.string	"-arch sm_100 -m 64 "



//--------------------- .note.nv.cuinfo           --------------------------
	.section	.note.nv.cuinfo,"",@"SHT_NOTE"
	.sectionflags	@"SHF_NOTE_NV_CUINFO"
        /*0018*/ 	.short	0x0002
        /*001a*/ 	.short	0x0064
        /*001c*/ 	.short	0x0082
	.zero		2


//--------------------- .nv.info                  --------------------------
	.section	.nv.info,"",@"SHT_CUDA_INFO"
	.align	4


	//----- nvinfo : EIATTR_REGCOUNT
	.align		4
        /*0000*/ 	.byte	0x04, 0x2f
        /*0002*/ 	.short	(.L_1 - .L_0)
	.align		4
.L_0:
        /*0004*/ 	.word	index@(_Z19FusedBaisAddVecSmemILi10E30MaskScaleAndElemwiseAddFunctorIfEfEvT0_PT1_S4_S4_ii)
        /*0008*/ 	.word	0x00000020


	//----- nvinfo : EIATTR_FRAME_SIZE
	.align		4
.L_1:
        /*000c*/ 	.byte	0x04, 0x11
        /*000e*/ 	.short	(.L_3 - .L_2)
	.align		4
.L_2:
        /*0010*/ 	.word	index@(_Z19FusedBaisAddVecSmemILi10E30MaskScaleAndElemwiseAddFunctorIfEfEvT0_PT1_S4_S4_ii)
        /*0014*/ 	.word	0x00000000


	//----- nvinfo : EIATTR_MIN_STACK_SIZE
	.align		4
.L_3:
        /*0018*/ 	.byte	0x04, 0x12
        /*001a*/ 	.short	(.L_5 - .L_4)
	.align		4
.L_4:
        /*001c*/ 	.word	index@(_Z19FusedBaisAddVecSmemILi10E30MaskScaleAndElemwiseAddFunctorIfEfEvT0_PT1_S4_S4_ii)
        /*0020*/ 	.word	0x00000000
.L_5:


//--------------------- .nv.compat                --------------------------
	.section	.nv.compat,"",@"SHT_CUDA_COMPAT_INFO"
	.align	4
        /*0000*/ 	.byte	0x02, 0x09, 0x00, 0x00, 0x02, 0x02, 0x01, 0x00, 0x02, 0x05, 0x05, 0x00, 0x03, 0x07, 0x01, 0x01
        /*0010*/ 	.byte	0x02, 0x03, 0x00, 0x00, 0x02, 0x06, 0x01, 0x00, 0x04, 0x0b, 0x08, 0x00, 0x09, 0x00, 0x00, 0x00
        /*0020*/ 	.byte	0x00, 0x00, 0x00, 0x00


//--------------------- .nv.info._Z19FusedBaisAddVecSmemILi10E30MaskScaleAndElemwiseAddFunctorIfEfEvT0_PT1_S4_S4_ii --------------------------
	.section	.nv.info._Z19FusedBaisAddVecSmemILi10E30MaskScaleAndElemwiseAddFunctorIfEfEvT0_PT1_S4_S4_ii,"",@"SHT_CUDA_INFO"
	.sectionflags	@""
	.align	4


	//----- nvinfo : EIATTR_CUDA_API_VERSION
	.align		4
        /*0000*/ 	.byte	0x04, 0x37
        /*0002*/ 	.short	(.L_7 - .L_6)
.L_6:
        /*0004*/ 	.word	0x00000082


	//----- nvinfo : EIATTR_KPARAM_INFO
	.align		4
.L_7:
        /*0008*/ 	.byte	0x04, 0x17
        /*000a*/ 	.short	(.L_9 - .L_8)
.L_8:
        /*000c*/ 	.word	0x00000000
        /*0010*/ 	.short	0x0005
        /*0012*/ 	.short	0x0034
        /*0014*/ 	.byte	0x00, 0xf0, 0x11, 0x00


	//----- nvinfo : EIATTR_KPARAM_INFO
	.align		4
.L_9:
        /*0018*/ 	.byte	0x04, 0x17
        /*001a*/ 	.short	(.L_11 - .L_10)
.L_10:
        /*001c*/ 	.word	0x00000000
        /*0020*/ 	.short	0x0004
        /*0022*/ 	.short	0x0030
        /*0024*/ 	.byte	0x00, 0xf0, 0x11, 0x00


	//----- nvinfo : EIATTR_KPARAM_INFO
	.align		4
.L_11:
        /*0028*/ 	.byte	0x04, 0x17
        /*002a*/ 	.short	(.L_13 - .L_12)
.L_12:
        /*002c*/ 	.word	0x00000000
        /*0030*/ 	.short	0x0003
        /*0032*/ 	.short	0x0028
        /*0034*/ 	.byte	0x00, 0xf5, 0x21, 0x00


	//----- nvinfo : EIATTR_KPARAM_INFO
	.align		4
.L_13:
        /*0038*/ 	.byte	0x04, 0x17
        /*003a*/ 	.short	(.L_15 - .L_14)
.L_14:
        /*003c*/ 	.word	0x00000000
        /*0040*/ 	.short	0x0002
        /*0042*/ 	.short	0x0020
        /*0044*/ 	.byte	0x00, 0xf5, 0x21, 0x00


	//----- nvinfo : EIATTR_KPARAM_INFO
	.align		4
.L_15:
        /*0048*/ 	.byte	0x04, 0x17
        /*004a*/ 	.short	(.L_17 - .L_16)
.L_16:
        /*004c*/ 	.word	0x00000000
        /*0050*/ 	.short	0x0001
        /*0052*/ 	.short	0x0018
        /*0054*/ 	.byte	0x00, 0xf5, 0x21, 0x00


	//----- nvinfo : EIATTR_KPARAM_INFO
	.align		4
.L_17:
        /*0058*/ 	.byte	0x04, 0x17
        /*005a*/ 	.short	(.L_19 - .L_18)
.L_18:
        /*005c*/ 	.word	0x00000000
        /*0060*/ 	.short	0x0000
        /*0062*/ 	.short	0x0000
        /*0064*/ 	.byte	0x00, 0xf0, 0x61, 0x00


	//----- nvinfo : EIATTR_SPARSE_MMA_MASK
	.align		4
.L_19:
        /*0068*/ 	.byte	0x03, 0x50
        /*006a*/ 	.short	0x0000


	//----- nvinfo : EIATTR_MAXREG_COUNT
	.align		4
        /*006c*/ 	.byte	0x03, 0x1b
        /*006e*/ 	.short	0x00ff


	//----- nvinfo : EIATTR_MERCURY_ISA_VERSION
	.align		4
        /*0070*/ 	.byte	0x03, 0x5f
        /*0072*/ 	.short	0x0101


	//----- nvinfo : EIATTR_VRC_CTA_INIT_COUNT
	.align		4
        /*0074*/ 	.byte	0x02, 0x4a
	.zero		1
	.zero		1


	//----- nvinfo : EIATTR_EXIT_INSTR_OFFSETS
	.align		4
        /*0078*/ 	.byte	0x04, 0x1c
        /*007a*/ 	.short	(.L_21 - .L_20)


	//   ....[0]....
.L_20:
        /*007c*/ 	.word	0x000000a0


	//   ....[1]....
        /*0080*/ 	.word	0x000008d0


	//----- nvinfo : EIATTR_CRS_STACK_SIZE
	.align		4
.L_21:
        /*0084*/ 	.byte	0x04, 0x1e
        /*0086*/ 	.short	(.L_23 - .L_22)
.L_22:
        /*0088*/ 	.word	0x00000000


	//----- nvinfo : EIATTR_CBANK_PARAM_SIZE
	.align		4
.L_23:
        /*008c*/ 	.byte	0x03, 0x19
        /*008e*/ 	.short	0x0038


	//----- nvinfo : EIATTR_PARAM_CBANK
	.align		4
        /*0090*/ 	.byte	0x04, 0x0a
        /*0092*/ 	.short	(.L_25 - .L_24)
	.align		4
.L_24:
        /*0094*/ 	.word	index@(.nv.constant0._Z19FusedBaisAddVecSmemILi10E30MaskScaleAndElemwiseAddFunctorIfEfEvT0_PT1_S4_S4_ii)
        /*0098*/ 	.short	0x0380
        /*009a*/ 	.short	0x0038


	//----- nvinfo : EIATTR_SW_WAR
	.align		4
.L_25:
        /*009c*/ 	.byte	0x04, 0x36
        /*009e*/ 	.short	(.L_27 - .L_26)
.L_26:
        /*00a0*/ 	.word	0x00000008
.L_27:


//--------------------- .nv.callgraph             --------------------------
	.section	.nv.callgraph,"",@"SHT_CUDA_CALLGRAPH"
	.align	4
	.sectionentsize	8
	.align		4
        /*0000*/ 	.word	0x00000000
	.align		4
        /*0004*/ 	.word	0xffffffff
	.align		4
        /*0008*/ 	.word	0x00000000
	.align		4
        /*000c*/ 	.word	0xfffffffe
	.align		4
        /*0010*/ 	.word	0x00000000
	.align		4
        /*0014*/ 	.word	0xfffffffd
	.align		4
        /*0018*/ 	.word	0x00000000
	.align		4
        /*001c*/ 	.word	0xfffffffc


//--------------------- .text._Z19FusedBaisAddVecSmemILi10E30MaskScaleAndElemwiseAddFunctorIfEfEvT0_PT1_S4_S4_ii --------------------------
	.section	.text._Z19FusedBaisAddVecSmemILi10E30MaskScaleAndElemwiseAddFunctorIfEfEvT0_PT1_S4_S4_ii,"ax",@progbits
	.align	128
        .global         _Z19FusedBaisAddVecSmemILi10E30MaskScaleAndElemwiseAddFunctorIfEfEvT0_PT1_S4_S4_ii
        .type           _Z19FusedBaisAddVecSmemILi10E30MaskScaleAndElemwiseAddFunctorIfEfEvT0_PT1_S4_S4_ii,@function
        .size           _Z19FusedBaisAddVecSmemILi10E30MaskScaleAndElemwiseAddFunctorIfEfEvT0_PT1_S4_S4_ii,(.L_x_2 - _Z19FusedBaisAddVecSmemILi10E30MaskScaleAndElemwiseAddFunctorIfEfEvT0_PT1_S4_S4_ii)
        .other          _Z19FusedBaisAddVecSmemILi10E30MaskScaleAndElemwiseAddFunctorIfEfEvT0_PT1_S4_S4_ii,@"STO_CUDA_ENTRY STV_DEFAULT"
_Z19FusedBaisAddVecSmemILi10E30MaskScaleAndElemwiseAddFunctorIfEfEvT0_PT1_S4_S4_ii:
.text._Z19FusedBaisAddVecSmemILi10E30MaskScaleAndElemwiseAddFunctorIfEfEvT0_PT1_S4_S4_ii:
[----:B------:R-:W-:Y:S01]  /*0000*/  LDC R1, c[0x0][0x37c] ;  /* 0x0000df00ff017b82 */ /* 0x000fe20000000800 */
[----:B------:R-:W0:Y:S01]  /*0010*/  S2R R23, SR_TID.X ;  /* 0x0000000000177919 */ /* 0x000e220000002100 */
[----:B------:R-:W1:Y:S06]  /*0020*/  LDCU UR5, c[0x0][0x3b0] ;  /* 0x00007600ff0577ac */ /* 0x000e6c0008000800 */
[----:B------:R-:W0:Y:S08]  /*0030*/  S2UR UR6, SR_CTAID.X ;  /* 0x00000000000679c3 */ /* 0x000e300000002500 */
[----:B------:R-:W0:Y:S01]  /*0040*/  LDC R22, c[0x0][0x360] ;  /* 0x0000d800ff167b82 */ /* 0x000e220000000800 */
[----:B-1----:R-:W-:-:S04]  /*0050*/  USHF.R.S32.HI UR4, URZ, 0x1f, UR5 ;  /* 0x0000001fff047899 */ /* 0x002fc80008011405 */
[----:B------:R-:W-:-:S04]  /*0060*/  ULEA.HI UR4, UR4, UR5, URZ, 0x2 ;  /* 0x0000000504047291 */ /* 0x000fc8000f8f10ff */
[----:B------:R-:W-:Y:S01]  /*0070*/  USHF.R.S32.HI UR4, URZ, 0x2, UR4 ;  /* 0x00000002ff047899 */ /* 0x000fe20008011404 */
[----:B0-----:R-:W-:-:S05]  /*0080*/  IMAD R23, R22, UR6, R23 ;  /* 0x0000000616177c24 */ /* 0x001fca000f8e0217 */
[----:B------:R-:W-:-:S13]  /*0090*/  ISETP.GE.AND P0, PT, R23, UR4, PT ;  /* 0x0000000417007c0c */ /* 0x000fda000bf06270 */
[----:B------:R-:W-:Y:S05]  /*00a0*/  @P0 EXIT ;  /* 0x000000000000094d */ /* 0x000fea0003800000 */
[----:B------:R-:W0:Y:S01]  /*00b0*/  LDC R0, c[0x0][0x3b4] ;  /* 0x0000ed00ff007b82 */ /* 0x000e220000000800 */
[----:B------:R-:W1:Y:S01]  /*00c0*/  LDCU UR5, c[0x0][0x370] ;  /* 0x00006e00ff0577ac */ /* 0x000e620008000800 */
[----:B------:R-:W2:Y:S06]  /*00d0*/  LDCU.64 UR6, c[0x0][0x358] ;  /* 0x00006b00ff0677ac */ /* 0x000eac0008000a00 */
[----:B------:R-:W3:Y:S01]  /*00e0*/  LDC.64 R2, c[0x0][0x398] ;  /* 0x0000e600ff027b82 */ /* 0x000ee20000000a00 */
[----:B------:R-:W4:Y:S01]  /*00f0*/  LDCU UR10, c[0x0][0x390] ;  /* 0x00007200ff0a77ac */ /* 0x000f220008000800 */
[----:B------:R-:W0:Y:S06]  /*0100*/  LDCU.64 UR8, c[0x0][0x380] ;  /* 0x00007000ff0877ac */ /* 0x000e2c0008000a00 */
[----:B------:R-:W2:Y:S01]  /*0110*/  LDC.64 R8, c[0x0][0x388] ;  /* 0x0000e200ff087b82 */ /* 0x000ea20000000a00 */
[----:B-1----:R-:W-:Y:S01]  /*0120*/  IMAD R22, R22, UR5, RZ ;  /* 0x0000000516167c24 */ /* 0x002fe2000f8e02ff */
[----:B0-----:R-:W-:-:S06]  /*0130*/  IABS R28, R0 ;  /* 0x00000000001c7213 */ /* 0x001fcc0000000000 */
[----:B------:R-:W0:Y:S01]  /*0140*/  LDC.64 R10, c[0x0][0x3a0] ;  /* 0x0000e800ff0a7b82 */ /* 0x000e220000000a00 */
[----:B------:R-:W1:Y:S07]  /*0150*/  I2F.RP R6, R28 ;  /* 0x0000001c00067306 */ /* 0x000e6e0000209400 */
[----:B------:R-:W0:Y:S08]  /*0160*/  LDC R0, c[0x0][0x3b4] ;  /* 0x0000ed00ff007b82 */ /* 0x000e300000000800 */
[----:B------:R-:W0:Y:S01]  /*0170*/  LDC.64 R12, c[0x0][0x3a8] ;  /* 0x0000ea00ff0c7b82 */ /* 0x000e220000000a00 */
[----:B-1----:R-:W1:Y:S02]  /*0180*/  MUFU.RCP R6, R6 ;  /* 0x0000000600067308 */ /* 0x002e640000001000 */
[----:B-1----:R-:W-:-:S06]  /*0190*/  VIADD R4, R6, 0xffffffe ;  /* 0x0ffffffe06047836 */ /* 0x002fcc0000000000 */
[----:B------:R1:W5:Y:S02]  /*01a0*/  F2I.FTZ.U32.TRUNC.NTZ R5, R4 ;  /* 0x0000000400057305 */ /* 0x000364000021f000 */
[----:B-1----:R-:W-:Y:S02]  /*01b0*/  HFMA2 R4, -RZ, RZ, 0, 0 ;  /* 0x00000000ff047431 */ /* 0x002fe400000001ff */
[----:B-----5:R-:W-:-:S04]  /*01c0*/  IMAD.MOV R27, RZ, RZ, -R5 ;  /* 0x000000ffff1b7224 */ /* 0x020fc800078e0a05 */
[----:B------:R-:W-:-:S04]  /*01d0*/  IMAD R27, R27, R28, RZ ;  /* 0x0000001c1b1b7224 */ /* 0x000fc800078e02ff */
[----:B--234-:R-:W-:-:S07]  /*01e0*/  IMAD.HI.U32 R27, R5, R27, R4 ;  /* 0x0000001b051b7227 */ /* 0x01cfce00078e0004 */
.L_x_0:
[-C--:B0-----:R-:W-:Y:S01]  /*01f0*/  IABS R24, R0.reuse ;  /* 0x0000000000187213 */ /* 0x081fe20000000000 */
[----:B------:R-:W-:Y:S01]  /*0200*/  IMAD.SHL.U32 R25, R23, 0x4, RZ ;  /* 0x0000000417197824 */ /* 0x000fe200078e00ff */
[----:B------:R-:W-:Y:S02]  /*0210*/  LOP3.LUT R26, RZ, R0, RZ, 0x33, !PT ;  /* 0x00000000ff1a7212 */ /* 0x000fe400078e33ff */
[----:B------:R-:W0:Y:S02]  /*0220*/  I2F.RP R4, R24 ;  /* 0x0000001800047306 */ /* 0x000e240000209400 */
[----:B------:R-:W-:Y:S02]  /*0230*/  IABS R5, R25 ;  /* 0x0000001900057213 */ /* 0x000fe40000000000 */
[----:B------:R-:W-:-:S03]  /*0240*/  ISETP.GE.AND P1, PT, R25, RZ, PT ;  /* 0x000000ff1900720c */ /* 0x000fc60003f26270 */
[----:B------:R-:W-:-:S04]  /*0250*/  IMAD.HI.U32 R27, R27, R5, RZ ;  /* 0x000000051b1b7227 */ /* 0x000fc800078e00ff */
[----:B------:R-:W-:Y:S01]  /*0260*/  IMAD.MOV R27, RZ, RZ, -R27 ;  /* 0x000000ffff1b7224 */ /* 0x000fe200078e0a1b */
[----:B0-----:R-:W0:Y:S03]  /*0270*/  MUFU.RCP R4, R4 ;  /* 0x0000000400047308 */ /* 0x001e260000001000 */
[----:B------:R-:W-:-:S05]  /*0280*/  IMAD R5, R24, R27, R5 ;  /* 0x0000001b18057224 */ /* 0x000fca00078e0205 */
[----:B------:R-:W-:Y:S01]  /*0290*/  ISETP.GT.U32.AND P0, PT, R28, R5, PT ;  /* 0x000000051c00720c */ /* 0x000fe20003f04070 */
[----:B0-----:R-:W-:-:S12]  /*02a0*/  VIADD R16, R4, 0xffffffe ;  /* 0x0ffffffe04107836 */ /* 0x001fd80000000000 */
[----:B------:R-:W-:Y:S01]  /*02b0*/  @!P0 IADD3 R5, PT, PT, R5, -R24, RZ ;  /* 0x8000001805058210 */ /* 0x000fe20007ffe0ff */
[----:B------:R0:W1:Y:S03]  /*02c0*/  F2I.FTZ.U32.TRUNC.NTZ R17, R16 ;  /* 0x0000001000117305 */ /* 0x000066000021f000 */
[----:B------:R-:W-:Y:S01]  /*02d0*/  ISETP.GT.U32.AND P0, PT, R28, R5, PT ;  /* 0x000000051c00720c */ /* 0x000fe20003f04070 */
[----:B0-----:R-:W-:Y:S02]  /*02e0*/  IMAD.MOV.U32 R16, RZ, RZ, RZ ;  /* 0x000000ffff107224 */ /* 0x001fe400078e00ff */
[----:B-1----:R-:W-:-:S10]  /*02f0*/  IMAD.MOV R27, RZ, RZ, -R17 ;  /* 0x000000ffff1b7224 */ /* 0x002fd400078e0a11 */
[----:B------:R-:W-:Y:S01]  /*0300*/  @!P0 IMAD.IADD R5, R5, 0x1, -R24 ;  /* 0x0000000105058824 */ /* 0x000fe200078e0a18 */
[----:B------:R-:W-:Y:S01]  /*0310*/  ISETP.NE.AND P0, PT, R0, RZ, PT ;  /* 0x000000ff0000720c */ /* 0x000fe20003f05270 */
[----:B------:R-:W-:-:S03]  /*0320*/  IMAD R27, R27, R24, RZ ;  /* 0x000000181b1b7224 */ /* 0x000fc600078e02ff */
[----:B------:R-:W-:Y:S01]  /*0330*/  @!P1 IADD3 R5, PT, PT, -R5, RZ, RZ ;  /* 0x000000ff05059210 */ /* 0x000fe20007ffe1ff */
[----:B------:R-:W-:Y:S01]  /*0340*/  IMAD.HI.U32 R27, R17, R27, R16 ;  /* 0x0000001b111b7227 */ /* 0x000fe200078e0010 */
[C---:B------:R-:W-:Y:S02]  /*0350*/  LOP3.LUT R16, R25.reuse, 0x1, RZ, 0xfc, !PT ;  /* 0x0000000119107812 */ /* 0x040fe400078efcff */
[----:B------:R-:W-:Y:S02]  /*0360*/  IADD3 R14, P1, PT, R25, UR8, RZ ;  /* 0x00000008190e7c10 */ /* 0x000fe4000ff3e0ff */
[----:B------:R-:W-:Y:S02]  /*0370*/  IABS R28, R16 ;  /* 0x00000010001c7213 */ /* 0x000fe40000000000 */
[----:B------:R-:W-:Y:S01]  /*0380*/  SEL R21, R26, R5, !P0 ;  /* 0x000000051a157207 */ /* 0x000fe20004000000 */
[----:B------:R-:W-:Y:S01]  /*0390*/  IMAD.WIDE R4, R23, 0x10, R2 ;  /* 0x0000001017047825 */ /* 0x000fe200078e0202 */
[----:B------:R-:W-:-:S03]  /*03a0*/  LEA.HI.X.SX32 R15, R25, UR9, 0x1, P1 ;  /* 0x00000009190f7c11 */ /* 0x000fc600088f0eff */
[----:B------:R-:W-:Y:S02]  /*03b0*/  IMAD.HI.U32 R17, R27, R28, RZ ;  /* 0x0000001c1b117227 */ /* 0x000fe400078e00ff */
[----:B------:R-:W2:Y:S02]  /*03c0*/  LDG.E.U8 R18, desc[UR6][R14.64] ;  /* 0x000000060e127981 */ /* 0x000ea4000c1e1100 */
[----:B------:R-:W-:Y:S01]  /*03d0*/  IMAD.WIDE R20, R21, 0x4, R12 ;  /* 0x0000000415147825 */ /* 0x000fe200078e020c */
[----:B------:R-:W-:Y:S01]  /*03e0*/  IADD3 R17, PT, PT, -R17, RZ, RZ ;  /* 0x000000ff11117210 */ /* 0x000fe20007ffe1ff */
[----:B------:R-:W3:Y:S04]  /*03f0*/  LDG.E.128 R4, desc[UR6][R4.64] ;  /* 0x0000000604047981 */ /* 0x000ee8000c1e1d00 */
[----:B------:R0:W3:Y:S01]  /*0400*/  LDG.E R19, desc[UR6][R20.64] ;  /* 0x0000000614137981 */ /* 0x0000e2000c1e1900 */
[----:B------:R-:W-:Y:S01]  /*0410*/  ISETP.GE.AND P1, PT, R16, RZ, PT ;  /* 0x000000ff1000720c */ /* 0x000fe20003f26270 */
[----:B0-----:R-:W-:-:S02]  /*0420*/  IMAD R21, R24, R17, R28 ;  /* 0x0000001118157224 */ /* 0x001fc400078e021c */
[----:B------:R-:W-:-:S05]  /*0430*/  IMAD.WIDE R16, R25, 0x4, R8 ;  /* 0x0000000419107825 */ /* 0x000fca00078e0208 */
[----:B------:R-:W4:Y:S01]  /*0440*/  LDG.E R20, desc[UR6][R16.64] ;  /* 0x0000000610147981 */ /* 0x000f22000c1e1900 */
[----:B------:R-:W-:-:S05]  /*0450*/  IMAD.MOV.U32 R28, RZ, RZ, R24 ;  /* 0x000000ffff1c7224 */ /* 0x000fca00078e0018 */
[----:B------:R-:W-:-:S13]  /*0460*/  ISETP.GT.U32.AND P3, PT, R28, R21, PT ;  /* 0x000000151c00720c */ /* 0x000fda0003f64070 */
[----:B------:R-:W-:-:S04]  /*0470*/  @!P3 IADD3 R21, PT, PT, R21, -R24, RZ ;  /* 0x800000181515b210 */ /* 0x000fc80007ffe0ff */
[----:B------:R-:W-:-:S13]  /*0480*/  ISETP.GT.U32.AND P3, PT, R28, R21, PT ;  /* 0x000000151c00720c */ /* 0x000fda0003f64070 */
[----:B------:R-:W-:-:S05]  /*0490*/  @!P3 IMAD.IADD R21, R21, 0x1, -R24 ;  /* 0x000000011515b824 */ /* 0x000fca00078e0a18 */
[----:B------:R-:W-:-:S04]  /*04a0*/  @!P1 IADD3 R21, PT, PT, -R21, RZ, RZ ;  /* 0x000000ff15159210 */ /* 0x000fc80007ffe1ff */
[----:B------:R-:W-:Y:S02]  /*04b0*/  SEL R21, R26, R21, !P0 ;  /* 0x000000151a157207 */ /* 0x000fe40004000000 */
[----:B--2---:R-:W-:Y:S01]  /*04c0*/  ISETP.NE.AND P2, PT, R18, RZ, PT ;  /* 0x000000ff1200720c */ /* 0x004fe20003f45270 */
[----:B---3--:R-:W-:-:S03]  /*04d0*/  FADD R19, R4, R19 ;  /* 0x0000001304137221 */ /* 0x008fc60000000000 */
[----:B------:R-:W-:-:S05]  /*04e0*/  FSEL R4, RZ, 1, !P2 ;  /* 0x3f800000ff047808 */ /* 0x000fca0005000000 */
[----:B------:R-:W-:-:S04]  /*04f0*/  FMUL R4, R4, UR10 ;  /* 0x0000000a04047c20 */ /* 0x000fc80008400000 */
[----:B----4-:R-:W-:Y:S01]  /*0500*/  FFMA R29, R19, R4, R20 ;  /* 0x00000004131d7223 */ /* 0x010fe20000000014 */
[----:B------:R-:W-:-:S04]  /*0510*/  IMAD.WIDE R18, R23, 0x10, R10 ;  /* 0x0000001017127825 */ /* 0x000fc800078e020a */
[----:B------:R-:W-:Y:S01]  /*0520*/  IMAD.WIDE R20, R21, 0x4, R12 ;  /* 0x0000000415147825 */ /* 0x000fe200078e020c */
[----:B------:R-:W-:Y:S04]  /*0530*/  STG.E desc[UR6][R18.64], R29 ;  /* 0x0000001d12007986 */ /* 0x000fe8000c101906 */
[----:B------:R-:W2:Y:S04]  /*0540*/  LDG.E R4, desc[UR6][R16.64+0x4] ;  /* 0x0000040610047981 */ /* 0x000ea8000c1e1900 */
[----:B------:R-:W3:Y:S04]  /*0550*/  LDG.E R20, desc[UR6][R20.64] ;  /* 0x0000000614147981 */ /* 0x000ee8000c1e1900 */
[----:B------:R-:W4:Y:S01]  /*0560*/  LDG.E.U8 R21, desc[UR6][R14.64+0x1] ;  /* 0x000001060e157981 */ /* 0x000f22000c1e1100 */
[----:B---3--:R-:W-:Y:S01]  /*0570*/  FADD R5, R5, R20 ;  /* 0x0000001405057221 */ /* 0x008fe20000000000 */
[----:B----4-:R-:W-:-:S04]  /*0580*/  ISETP.NE.AND P1, PT, R21, RZ, PT ;  /* 0x000000ff1500720c */ /* 0x010fc80003f25270 */
[----:B------:R-:W-:-:S05]  /*0590*/  FSEL R20, RZ, 1, !P1 ;  /* 0x3f800000ff147808 */ /* 0x000fca0004800000 */
[----:B------:R-:W-:-:S04]  /*05a0*/  FMUL R20, R20, UR10 ;  /* 0x0000000a14147c20 */ /* 0x000fc80008400000 */
[----:B--2---:R-:W-:Y:S01]  /*05b0*/  FFMA R5, R5, R20, R4 ;  /* 0x0000001405057223 */ /* 0x004fe20000000004 */
[----:B------:R-:W-:-:S04]  /*05c0*/  LOP3.LUT R4, R25, 0x2, RZ, 0xfc, !PT ;  /* 0x0000000219047812 */ /* 0x000fc800078efcff */
[----:B------:R-:W-:Y:S02]  /*05d0*/  IABS R21, R4 ;  /* 0x0000000400157213 */ /* 0x000fe40000000000 */
[----:B------:R-:W-:-:S03]  /*05e0*/  ISETP.GE.AND P2, PT, R4, RZ, PT ;  /* 0x000000ff0400720c */ /* 0x000fc60003f46270 */
[----:B------:R-:W-:-:S04]  /*05f0*/  IMAD.HI.U32 R4, R27, R21, RZ ;  /* 0x000000151b047227 */ /* 0x000fc800078e00ff */
[----:B------:R-:W-:-:S04]  /*0600*/  IMAD.MOV R4, RZ, RZ, -R4 ;  /* 0x000000ffff047224 */ /* 0x000fc800078e0a04 */
[----:B------:R-:W-:-:S05]  /*0610*/  IMAD R21, R24, R4, R21 ;  /* 0x0000000418157224 */ /* 0x000fca00078e0215 */
[----:B------:R-:W-:-:S13]  /*0620*/  ISETP.GT.U32.AND P1, PT, R28, R21, PT ;  /* 0x000000151c00720c */ /* 0x000fda0003f24070 */
[----:B------:R-:W-:-:S04]  /*0630*/  @!P1 IADD3 R21, PT, PT, R21, -R24, RZ ;  /* 0x8000001815159210 */ /* 0x000fc80007ffe0ff */
[----:B------:R-:W-:Y:S02]  /*0640*/  ISETP.GT.U32.AND P1, PT, R28, R21, PT ;  /* 0x000000151c00720c */ /* 0x000fe40003f24070 */
[----:B------:R-:W-:Y:S01]  /*0650*/  LOP3.LUT R25, R25, 0x3, RZ, 0xfc, !PT ;  /* 0x0000000319197812 */ /* 0x000fe200078efcff */
[----:B------:R0:W-:Y:S10]  /*0660*/  STG.E desc[UR6][R18.64+0x4], R5 ;  /* 0x0000040512007986 */ /* 0x0001f4000c101906 */
[----:B------:R-:W-:-:S05]  /*0670*/  @!P1 IMAD.IADD R21, R21, 0x1, -R24 ;  /* 0x0000000115159824 */ /* 0x000fca00078e0a18 */
[----:B------:R-:W-:Y:S02]  /*0680*/  @!P2 IADD3 R21, PT, PT, -R21, RZ, RZ ;  /* 0x000000ff1515a210 */ /* 0x000fe40007ffe1ff */
[----:B------:R-:W-:Y:S02]  /*0690*/  ISETP.GE.AND P1, PT, R25, RZ, PT ;  /* 0x000000ff1900720c */ /* 0x000fe40003f26270 */
[----:B0-----:R-:W-:Y:S02]  /*06a0*/  SEL R5, R26, R21, !P0 ;  /* 0x000000151a057207 */ /* 0x001fe40004000000 */
[----:B------:R-:W-:Y:S02]  /*06b0*/  IABS R21, R25 ;  /* 0x0000001900157213 */ /* 0x000fe40000000000 */
[----:B------:R-:W2:Y:S01]  /*06c0*/  LDG.E.U8 R25, desc[UR6][R14.64+0x2] ;  /* 0x000002060e197981 */ /* 0x000ea2000c1e1100 */
[----:B------:R-:W-:-:S04]  /*06d0*/  IMAD.WIDE R4, R5, 0x4, R12 ;  /* 0x0000000405047825 */ /* 0x000fc800078e020c */
[----:B------:R-:W-:Y:S02]  /*06e0*/  IMAD.HI.U32 R20, R27, R21, RZ ;  /* 0x000000151b147227 */ /* 0x000fe400078e00ff */
[----:B------:R0:W3:Y:S02]  /*06f0*/  LDG.E R5, desc[UR6][R4.64] ;  /* 0x0000000604057981 */ /* 0x0000e4000c1e1900 */
[----:B------:R-:W-:-:S04]  /*0700*/  IMAD.MOV R20, RZ, RZ, -R20 ;  /* 0x000000ffff147224 */ /* 0x000fc800078e0a14 */
[----:B------:R-:W-:Y:S02]  /*0710*/  IMAD R21, R24, R20, R21 ;  /* 0x0000001418157224 */ /* 0x000fe400078e0215 */
[----:B------:R-:W4:Y:S03]  /*0720*/  LDG.E R20, desc[UR6][R16.64+0x8] ;  /* 0x0000080610147981 */ /* 0x000f26000c1e1900 */
[----:B------:R-:W-:-:S13]  /*0730*/  ISETP.GT.U32.AND P3, PT, R28, R21, PT ;  /* 0x000000151c00720c */ /* 0x000fda0003f64070 */
[----:B------:R-:W-:-:S04]  /*0740*/  @!P3 IADD3 R21, PT, PT, R21, -R24, RZ ;  /* 0x800000181515b210 */ /* 0x000fc80007ffe0ff */
[----:B------:R-:W-:-:S13]  /*0750*/  ISETP.GT.U32.AND P3, PT, R28, R21, PT ;  /* 0x000000151c00720c */ /* 0x000fda0003f64070 */
[----:B------:R-:W-:Y:S01]  /*0760*/  @!P3 IMAD.IADD R21, R21, 0x1, -R24 ;  /* 0x000000011515b824 */ /* 0x000fe200078e0a18 */
[----:B--2---:R-:W-:-:S04]  /*0770*/  ISETP.NE.AND P2, PT, R25, RZ, PT ;  /* 0x000000ff1900720c */ /* 0x004fc80003f45270 */
[----:B0-----:R-:W-:Y:S02]  /*0780*/  FSEL R4, RZ, 1, !P2 ;  /* 0x3f800000ff047808 */ /* 0x001fe40005000000 */
[----:B------:R-:W-:Y:S01]  /*0790*/  MOV R25, R21 ;  /* 0x0000001500197202 */ /* 0x000fe20000000f00 */
[----:B---3--:R-:W-:Y:S02]  /*07a0*/  FADD R5, R6, R5 ;  /* 0x0000000506057221 */ /* 0x008fe40000000000 */
[----:B------:R-:W-:Y:S02]  /*07b0*/  FMUL R4, R4, UR10 ;  /* 0x0000000a04047c20 */ /* 0x000fe40008400000 */
[----:B------:R-:W-:Y:S02]  /*07c0*/  @!P1 IMAD.MOV R25, RZ, RZ, -R25 ;  /* 0x000000ffff199224 */ /* 0x000fe400078e0a19 */
[----:B----4-:R-:W-:-:S03]  /*07d0*/  FFMA R21, R5, R4, R20 ;  /* 0x0000000405157223 */ /* 0x010fc60000000014 */
[----:B------:R-:W-:Y:S02]  /*07e0*/  SEL R5, R26, R25, !P0 ;  /* 0x000000191a057207 */ /* 0x000fe40004000000 */
[----:B------:R1:W-:Y:S03]  /*07f0*/  STG.E desc[UR6][R18.64+0x8], R21 ;  /* 0x0000081512007986 */ /* 0x0003e6000c101906 */
[----:B------:R-:W-:Y:S01]  /*0800*/  IMAD.WIDE R4, R5, 0x4, R12 ;  /* 0x0000000405047825 */ /* 0x000fe200078e020c */
[----:B------:R-:W2:Y:S05]  /*0810*/  LDG.E.U8 R14, desc[UR6][R14.64+0x3] ;  /* 0x000003060e0e7981 */ /* 0x000eaa000c1e1100 */
[----:B------:R-:W3:Y:S04]  /*0820*/  LDG.E R4, desc[UR6][R4.64] ;  /* 0x0000000604047981 */ /* 0x000ee8000c1e1900 */
[----:B------:R-:W4:Y:S01]  /*0830*/  LDG.E R16, desc[UR6][R16.64+0xc] ;  /* 0x00000c0610107981 */ /* 0x000f22000c1e1900 */
[----:B------:R-:W-:-:S02]  /*0840*/  IADD3 R23, PT, PT, R22, R23, RZ ;  /* 0x0000001716177210 */ /* 0x000fc40007ffe0ff */
[----:B--2---:R-:W-:-:S04]  /*0850*/  ISETP.NE.AND P0, PT, R14, RZ, PT ;  /* 0x000000ff0e00720c */ /* 0x004fc80003f05270 */
[----:B------:R-:W-:Y:S01]  /*0860*/  FSEL R6, RZ, 1, !P0 ;  /* 0x3f800000ff067808 */ /* 0x000fe20004000000 */
[----:B---3--:R-:W-:-:S04]  /*0870*/  FADD R7, R7, R4 ;  /* 0x0000000407077221 */ /* 0x008fc80000000000 */
[----:B------:R-:W-:-:S04]  /*0880*/  FMUL R6, R6, UR10 ;  /* 0x0000000a06067c20 */ /* 0x000fc80008400000 */
[----:B----4-:R-:W-:-:S05]  /*0890*/  FFMA R7, R7, R6, R16 ;  /* 0x0000000607077223 */ /* 0x010fca0000000010 */
[----:B------:R1:W-:Y:S01]  /*08a0*/  STG.E desc[UR6][R18.64+0xc], R7 ;  /* 0x00000c0712007986 */ /* 0x0003e2000c101906 */
[----:B------:R-:W-:-:S13]  /*08b0*/  ISETP.GE.AND P0, PT, R23, UR4, PT ;  /* 0x0000000417007c0c */ /* 0x000fda000bf06270 */
[----:B-1----:R-:W-:Y:S05]  /*08c0*/  @!P0 BRA `(.L_x_0) ;  /* 0xfffffff800488947 */ /* 0x002fea000383ffff */
[----:B------:R-:W-:Y:S05]  /*08d0*/  EXIT ;  /* 0x000000000000794d */ /* 0x000fea0003800000 */
.L_x_1:
[----:B------:R-:W-:-:S00]  /*08e0*/  BRA `(.L_x_1) ;  /* 0xfffffffc00fc7947 */ /* 0x000fc0000383ffff */
[----:B------:R-:W-:-:S00]  /*08f0*/  NOP ;  /* 0x0000000000007918 */ /* 0x000fc00000000000 */
        /* <DEDUP_REMOVED lines=8> */
.L_x_2:


//--------------------- .nv.shared.reserved.0     --------------------------
	.section	.nv.shared.reserved.0,"aw",@nobits
	.weak		__nv_reservedSMEM_offset_0_alias
	.size		__nv_reservedSMEM_offset_0_alias, 0, 64
	.other		__nv_reservedSMEM_offset_0_alias,@"STO_CUDA_RESERVED_SHARED STV_DEFAULT"
__nv_reservedSMEM_offset_0_alias:
	.zero		0
	.zero		64


//--------------------- .nv.constant0._Z19FusedBaisAddVecSmemILi10E30MaskScaleAndElemwiseAddFunctorIfEfEvT0_PT1_S4_S4_ii --------------------------
	.section	.nv.constant0._Z19FusedBaisAddVecSmemILi10E30MaskScaleAndElemwiseAddFunctorIfEfEvT0_PT1_S4_S4_ii,"a",@progbits
	.sectionflags	@""
	.align	4
.nv.constant0._Z19FusedBaisAddVecSmemILi10E30MaskScaleAndElemwiseAddFunctorIfEfEvT0_PT1_S4_S4_ii:
	.zero		952


//--------------------- SYMBOLS --------------------------

	.type		.nv.reservedSmem.offset0,@object
	.size		.nv.reservedSmem.offset0,0x4
